//
// Generated by NVIDIA NVVM Compiler
//
// Compiler Build ID: CL-36424714
// Cuda compilation tools, release 13.0, V13.0.88
// Based on NVVM 20.0.0
//

.version 9.0
.target sm_100
.address_size 64

	// .globl	_Z4RoPEPfiiii
.const .align 4 .b8 theta[256];
.const .align 4 .b8 cos_theta_p[16384];
.const .align 4 .b8 sin_theta_p[16384];

.visible .entry _Z4RoPEPfiiii(
	.param .u64 .ptr .align 1 _Z4RoPEPfiiii_param_0,
	.param .u32 _Z4RoPEPfiiii_param_1,
	.param .u32 _Z4RoPEPfiiii_param_2,
	.param .u32 _Z4RoPEPfiiii_param_3,
	.param .u32 _Z4RoPEPfiiii_param_4
)
{
	.reg .pred 	%p<7>;
	.reg .b32 	%r<71>;
	.reg .b32 	%f<46>;
	.reg .b64 	%rd<31>;

	ld.param.u64 	%rd3, [_Z4RoPEPfiiii_param_0];
	ld.param.u32 	%r39, [_Z4RoPEPfiiii_param_2];
	ld.param.u32 	%r40, [_Z4RoPEPfiiii_param_3];
	ld.param.u32 	%r41, [_Z4RoPEPfiiii_param_4];
	cvta.to.global.u64 	%rd1, %rd3;
	mov.u32 	%r1, %ctaid.y;
	mov.u32 	%r70, %tid.x;
	shr.u32 	%r42, %r41, 31;
	add.s32 	%r43, %r41, %r42;
	shr.s32 	%r3, %r43, 1;
	mov.u32 	%r4, %ntid.x;
	mul.lo.s32 	%r5, %r3, %r1;
	setp.ge.s32 	%p1, %r70, %r3;
	@%p1 bra 	$L__BB0_7;
	mov.u32 	%r44, %ctaid.x;
	mov.u32 	%r45, %ctaid.z;
	mad.lo.s32 	%r46, %r39, %r45, %r1;
	mad.lo.s32 	%r47, %r46, %r40, %r44;
	mul.lo.s32 	%r6, %r47, %r41;
	add.s32 	%r48, %r70, %r4;
	max.u32 	%r49, %r3, %r48;
	setp.lt.u32 	%p2, %r48, %r3;
	selp.u32 	%r50, 1, 0, %p2;
	add.s32 	%r51, %r48, %r50;
	sub.s32 	%r52, %r49, %r51;
	div.u32 	%r53, %r52, %r4;
	add.s32 	%r7, %r53, %r50;
	and.b32  	%r54, %r7, 3;
	setp.eq.s32 	%p3, %r54, 3;
	@%p3 bra 	$L__BB0_4;
	add.s32 	%r55, %r7, 1;
	and.b32  	%r56, %r55, 3;
	add.s32 	%r63, %r70, %r5;
	add.s64 	%rd2, %rd1, 4;
	shl.b32 	%r57, %r70, 1;
	add.s32 	%r62, %r6, %r57;
	shl.b32 	%r10, %r4, 1;
	neg.s32 	%r61, %r56;
	mad.lo.s32 	%r70, %r4, %r56, %r70;
	mov.u64 	%rd5, sin_theta_p;
	mov.u64 	%rd7, cos_theta_p;
$L__BB0_3:
	.pragma "nounroll";
	mul.wide.s32 	%rd4, %r63, 4;
	add.s64 	%rd6, %rd5, %rd4;
	add.s64 	%rd8, %rd7, %rd4;
	mul.wide.s32 	%rd9, %r62, 4;
	add.s64 	%rd10, %rd2, %rd9;
	ld.const.f32 	%f1, [%rd8];
	ld.const.f32 	%f2, [%rd6];
	ld.global.f32 	%f3, [%rd10+-4];
	ld.global.f32 	%f4, [%rd10];
	mul.f32 	%f5, %f1, %f3;
	mul.f32 	%f6, %f2, %f4;
	sub.f32 	%f7, %f5, %f6;
	mul.f32 	%f8, %f1, %f4;
	fma.rn.f32 	%f9, %f2, %f3, %f8;
	st.global.f32 	[%rd10+-4], %f7;
	st.global.f32 	[%rd10], %f9;
	add.s32 	%r63, %r63, %r4;
	add.s32 	%r62, %r62, %r10;
	add.s32 	%r61, %r61, 1;
	setp.ne.s32 	%p4, %r61, 0;
	@%p4 bra 	$L__BB0_3;
$L__BB0_4:
	setp.lt.u32 	%p5, %r7, 3;
	@%p5 bra 	$L__BB0_7;
	shl.b32 	%r20, %r4, 2;
	shl.b32 	%r58, %r70, 1;
	add.s32 	%r65, %r6, %r58;
	mad.lo.s32 	%r69, %r4, 6, %r65;
	shl.b32 	%r22, %r4, 3;
	add.s32 	%r68, %r65, %r20;
	add.s32 	%r59, %r4, %r70;
	shl.b32 	%r60, %r59, 1;
	add.s32 	%r67, %r6, %r60;
	add.s32 	%r66, %r70, %r5;
	mov.u64 	%rd12, cos_theta_p;
	mov.u64 	%rd14, sin_theta_p;
	cvt.u64.u32 	%rd18, %r20;
$L__BB0_6:
	mul.wide.s32 	%rd11, %r66, 4;
	add.s64 	%rd13, %rd12, %rd11;
	ld.const.f32 	%f10, [%rd13];
	add.s64 	%rd15, %rd14, %rd11;
	ld.const.f32 	%f11, [%rd15];
	mul.wide.s32 	%rd16, %r65, 4;
	add.s64 	%rd17, %rd1, %rd16;
	ld.global.f32 	%f12, [%rd17];
	ld.global.f32 	%f13, [%rd17+4];
	mul.f32 	%f14, %f10, %f12;
	mul.f32 	%f15, %f11, %f13;
	sub.f32 	%f16, %f14, %f15;
	mul.f32 	%f17, %f10, %f13;
	fma.rn.f32 	%f18, %f11, %f12, %f17;
	st.global.f32 	[%rd17], %f16;
	st.global.f32 	[%rd17+4], %f18;
	add.s64 	%rd19, %rd13, %rd18;
	ld.const.f32 	%f19, [%rd19];
	add.s64 	%rd20, %rd15, %rd18;
	ld.const.f32 	%f20, [%rd20];
	mul.wide.s32 	%rd21, %r67, 4;
	add.s64 	%rd22, %rd1, %rd21;
	ld.global.f32 	%f21, [%rd22];
	ld.global.f32 	%f22, [%rd22+4];
	mul.f32 	%f23, %f19, %f21;
	mul.f32 	%f24, %f20, %f22;
	sub.f32 	%f25, %f23, %f24;
	mul.f32 	%f26, %f19, %f22;
	fma.rn.f32 	%f27, %f20, %f21, %f26;
	st.global.f32 	[%rd22], %f25;
	st.global.f32 	[%rd22+4], %f27;
	add.s64 	%rd23, %rd19, %rd18;
	ld.const.f32 	%f28, [%rd23];
	add.s64 	%rd24, %rd20, %rd18;
	ld.const.f32 	%f29, [%rd24];
	mul.wide.s32 	%rd25, %r68, 4;
	add.s64 	%rd26, %rd1, %rd25;
	ld.global.f32 	%f30, [%rd26];
	ld.global.f32 	%f31, [%rd26+4];
	mul.f32 	%f32, %f28, %f30;
	mul.f32 	%f33, %f29, %f31;
	sub.f32 	%f34, %f32, %f33;
	mul.f32 	%f35, %f28, %f31;
	fma.rn.f32 	%f36, %f29, %f30, %f35;
	st.global.f32 	[%rd26], %f34;
	st.global.f32 	[%rd26+4], %f36;
	add.s64 	%rd27, %rd23, %rd18;
	ld.const.f32 	%f37, [%rd27];
	add.s64 	%rd28, %rd24, %rd18;
	ld.const.f32 	%f38, [%rd28];
	mul.wide.s32 	%rd29, %r69, 4;
	add.s64 	%rd30, %rd1, %rd29;
	ld.global.f32 	%f39, [%rd30];
	ld.global.f32 	%f40, [%rd30+4];
	mul.f32 	%f41, %f37, %f39;
	mul.f32 	%f42, %f38, %f40;
	sub.f32 	%f43, %f41, %f42;
	mul.f32 	%f44, %f37, %f40;
	fma.rn.f32 	%f45, %f38, %f39, %f44;
	st.global.f32 	[%rd30], %f43;
	st.global.f32 	[%rd30+4], %f45;
	add.s32 	%r70, %r70, %r20;
	add.s32 	%r69, %r69, %r22;
	add.s32 	%r68, %r68, %r22;
	add.s32 	%r67, %r67, %r22;
	add.s32 	%r66, %r66, %r20;
	add.s32 	%r65, %r65, %r22;
	setp.lt.s32 	%p6, %r70, %r3;
	@%p6 bra 	$L__BB0_6;
$L__BB0_7:
	ret;

}


// ===== COMPILED SASS (sm_100) =====

	.target	sm_100

	.elftype	@"ET_EXEC"


//--------------------- .note.nv.tkinfo           --------------------------
	.section	.note.nv.tkinfo,"",@"SHT_NOTE"
	.sectionflags	@"SHF_NOTE_NV_TKINFO"
	.tkinfo
        /*0018*/ 	.word	0x00000002
        /*0030*/ 	.string	""
        /*0030*/ 	.string	"ptxas"
        /*0030*/ 	.string	"Cuda compilation tools, release 13.0, V13.0.88"
        /*0030*/ 	.string	"Build cuda_13.0.r13.0/compiler.36424714_0"
        /*0030*/ 	.string	"-arch sm_100 -m 64 "



//--------------------- .note.nv.cuinfo           --------------------------
	.section	.note.nv.cuinfo,"",@"SHT_NOTE"
	.sectionflags	@"SHF_NOTE_NV_CUINFO"
        /*0018*/ 	.short	0x0002
        /*001a*/ 	.short	0x0064
        /*001c*/ 	.short	0x0082
	.zero		2


//--------------------- .nv.info                  --------------------------
	.section	.nv.info,"",@"SHT_CUDA_INFO"
	.align	4


	//----- nvinfo : EIATTR_REGCOUNT
	.align		4
        /*0000*/ 	.byte	0x04, 0x2f
        /*0002*/ 	.short	(.L_4 - .L_3)
	.align		4
.L_3:
        /*0004*/ 	.word	index@(_Z4RoPEPfiiii)
        /*0008*/ 	.word	0x00000020


	//----- nvinfo : EIATTR_FRAME_SIZE
	.align		4
.L_4:
        /*000c*/ 	.byte	0x04, 0x11
        /*000e*/ 	.short	(.L_6 - .L_5)
	.align		4
.L_5:
        /*0010*/ 	.word	index@(_Z4RoPEPfiiii)
        /*0014*/ 	.word	0x00000000


	//----- nvinfo : EIATTR_MIN_STACK_SIZE
	.align		4
.L_6:
        /*0018*/ 	.byte	0x04, 0x12
        /*001a*/ 	.short	(.L_8 - .L_7)
	.align		4
.L_7:
        /*001c*/ 	.word	index@(_Z4RoPEPfiiii)
        /*0020*/ 	.word	0x00000000
.L_8:


//--------------------- .nv.compat                --------------------------
	.section	.nv.compat,"",@"SHT_CUDA_COMPAT_INFO"
	.align	4
        /*0000*/ 	.byte	0x02, 0x09, 0x00, 0x00, 0x02, 0x02, 0x01, 0x00, 0x02, 0x05, 0x05, 0x00, 0x03, 0x07, 0x01, 0x01
        /*0010*/ 	.byte	0x02, 0x03, 0x00, 0x00, 0x02, 0x06, 0x01, 0x00, 0x04, 0x0b, 0x08, 0x00, 0x09, 0x00, 0x00, 0x00
        /*0020*/ 	.byte	0x00, 0x00, 0x00, 0x00


//--------------------- .nv.info._Z4RoPEPfiiii    --------------------------
	.section	.nv.info._Z4RoPEPfiiii,"",@"SHT_CUDA_INFO"
	.sectionflags	@""
	.align	4


	//----- nvinfo : EIATTR_CUDA_API_VERSION
	.align		4
        /*0000*/ 	.byte	0x04, 0x37
        /*0002*/ 	.short	(.L_10 - .L_9)
.L_9:
        /*0004*/ 	.word	0x00000082


	//----- nvinfo : EIATTR_KPARAM_INFO
	.align		4
.L_10:
        /*0008*/ 	.byte	0x04, 0x17
        /*000a*/ 	.short	(.L_12 - .L_11)
.L_11:
        /*000c*/ 	.word	0x00000000
        /*0010*/ 	.short	0x0004
        /*0012*/ 	.short	0x0014
        /*0014*/ 	.byte	0x00, 0xf0, 0x11, 0x00


	//----- nvinfo : EIATTR_KPARAM_INFO
	.align		4
.L_12:
        /*0018*/ 	.byte	0x04, 0x17
        /*001a*/ 	.short	(.L_14 - .L_13)
.L_13:
        /*001c*/ 	.word	0x00000000
        /*0020*/ 	.short	0x0003
        /*0022*/ 	.short	0x0010
        /*0024*/ 	.byte	0x00, 0xf0, 0x11, 0x00


	//----- nvinfo : EIATTR_KPARAM_INFO
	.align		4
.L_14:
        /*0028*/ 	.byte	0x04, 0x17
        /*002a*/ 	.short	(.L_16 - .L_15)
.L_15:
        /*002c*/ 	.word	0x00000000
        /*0030*/ 	.short	0x0002
        /*0032*/ 	.short	0x000c
        /*0034*/ 	.byte	0x00, 0xf0, 0x11, 0x00


	//----- nvinfo : EIATTR_KPARAM_INFO
	.align		4
.L_16:
        /*0038*/ 	.byte	0x04, 0x17
        /*003a*/ 	.short	(.L_18 - .L_17)
.L_17:
        /*003c*/ 	.word	0x00000000
        /*0040*/ 	.short	0x0001
        /*0042*/ 	.short	0x0008
        /*0044*/ 	.byte	0x00, 0xf0, 0x11, 0x00


	//----- nvinfo : EIATTR_KPARAM_INFO
	.align		4
.L_18:
        /*0048*/ 	.byte	0x04, 0x17
        /*004a*/ 	.short	(.L_20 - .L_19)
.L_19:
        /*004c*/ 	.word	0x00000000
        /*0050*/ 	.short	0x0000
        /*0052*/ 	.short	0x0000
        /*0054*/ 	.byte	0x00, 0xf5, 0x21, 0x00


	//----- nvinfo : EIATTR_SPARSE_MMA_MASK
	.align		4
.L_20:
        /*0058*/ 	.byte	0x03, 0x50
        /*005a*/ 	.short	0x0000


	//----- nvinfo : EIATTR_MAXREG_COUNT
	.align		4
        /*005c*/ 	.byte	0x03, 0x1b
        /*005e*/ 	.short	0x00ff


	//----- nvinfo : EIATTR_MERCURY_ISA_VERSION
	.align		4
        /*0060*/ 	.byte	0x03, 0x5f
        /*0062*/ 	.short	0x0101


	//----- nvinfo : EIATTR_VRC_CTA_INIT_COUNT
	.align		4
        /*0064*/ 	.byte	0x02, 0x4a
	.zero		1
	.zero		1


	//----- nvinfo : EIATTR_EXIT_INSTR_OFFSETS
	.align		4
        /*0068*/ 	.byte	0x04, 0x1c
        /*006a*/ 	.short	(.L_22 - .L_21)


	//   ....[0]....
.L_21:
        /*006c*/ 	.word	0x00000070


	//   ....[1]....
        /*0070*/ 	.word	0x000004a0


	//   ....[2]....
        /*0074*/ 	.word	0x000008d0


	//----- nvinfo : EIATTR_CRS_STACK_SIZE
	.align		4
.L_22:
        /*0078*/ 	.byte	0x04, 0x1e
        /*007a*/ 	.short	(.L_24 - .L_23)
.L_23:
        /*007c*/ 	.word	0x00000000


	//----- nvinfo : EIATTR_CBANK_PARAM_SIZE
	.align		4
.L_24:
        /*0080*/ 	.byte	0x03, 0x19
        /*0082*/ 	.short	0x0018


	//----- nvinfo : EIATTR_PARAM_CBANK
	.align		4
        /*0084*/ 	.byte	0x04, 0x0a
        /*0086*/ 	.short	(.L_26 - .L_25)
	.align		4
.L_25:
        /*0088*/ 	.word	index@(.nv.constant0._Z4RoPEPfiiii)
        /*008c*/ 	.short	0x0380
        /*008e*/ 	.short	0x0018


	//----- nvinfo : EIATTR_SW_WAR
	.align		4
.L_26:
        /*0090*/ 	.byte	0x04, 0x36
        /*0092*/ 	.short	(.L_28 - .L_27)
.L_27:
        /*0094*/ 	.word	0x00000008
.L_28:


//--------------------- .nv.callgraph             --------------------------
	.section	.nv.callgraph,"",@"SHT_CUDA_CALLGRAPH"
	.align	4
	.sectionentsize	8
	.align		4
        /*0000*/ 	.word	0x00000000
	.align		4
        /*0004*/ 	.word	0xffffffff
	.align		4
        /*0008*/ 	.word	0x00000000
	.align		4
        /*000c*/ 	.word	0xfffffffe
	.align		4
        /*0010*/ 	.word	0x00000000
	.align		4
        /*0014*/ 	.word	0xfffffffd
	.align		4
        /*0018*/ 	.word	0x00000000
	.align		4
        /*001c*/ 	.word	0xfffffffc


//--------------------- .nv.constant3             --------------------------
	.section	.nv.constant3,"a",@progbits
	.align	4
.nv.constant3:
	.type		theta,@object
	.size		theta,(cos_theta_p - theta)
theta:
	.zero		256
	.type		cos_theta_p,@object
	.size		cos_theta_p,(sin_theta_p - cos_theta_p)
cos_theta_p:
	.zero		16384
	.type		sin_theta_p,@object
	.size		sin_theta_p,(.L_2 - sin_theta_p)
sin_theta_p:
	.zero		16384
.L_2:


//--------------------- .text._Z4RoPEPfiiii       --------------------------
	.section	.text._Z4RoPEPfiiii,"ax",@progbits
	.align	128
        .global         _Z4RoPEPfiiii
        .type           _Z4RoPEPfiiii,@function
        .size           _Z4RoPEPfiiii,(.L_x_5 - _Z4RoPEPfiiii)
        .other          _Z4RoPEPfiiii,@"STO_CUDA_ENTRY STV_DEFAULT"
_Z4RoPEPfiiii:
.text._Z4RoPEPfiiii:
[----:B------:R-:W-:Y:S01]  /*0000*/  LDC R1, c[0x0][0x37c] ;  /* 0x0000df00ff017b82 */ /* 0x000fe20000000800 */
[----:B------:R-:W0:Y:S01]  /*0010*/  S2R R3, SR_TID.X ;  /* 0x0000000000037919 */ /* 0x000e220000002100 */
[----:B------:R-:W1:Y:S06]  /*0020*/  LDCU UR8, c[0x0][0x394] ;  /* 0x00007280ff0877ac */ /* 0x000e6c0008000800 */
[----:B------:R-:W2:Y:S01]  /*0030*/  LDC R0, c[0x0][0x360] ;  /* 0x0000d800ff007b82 */ /* 0x000ea20000000800 */
[----:B-1----:R-:W-:-:S04]  /*0040*/  ULEA.HI UR4, UR8, UR8, URZ, 0x1 ;  /* 0x0000000808047291 */ /* 0x002fc8000f8f08ff */
[----:B------:R-:W-:-:S06]  /*0050*/  USHF.R.S32.HI UR4, URZ, 0x1, UR4 ;  /* 0x00000001ff047899 */ /* 0x000fcc0008011404 */
[----:B0-----:R-:W-:-:S13]  /*0060*/  ISETP.GE.AND P0, PT, R3, UR4, PT ;  /* 0x0000000403007c0c */ /* 0x001fda000bf06270 */
[----:B------:R-:W-:Y:S05]  /*0070*/  @P0 EXIT ;  /* 0x000000000000094d */ /* 0x000fea0003800000 */
[----:B--2---:R-:W0:Y:S01]  /*0080*/  I2F.U32.RP R8, R0 ;  /* 0x0000000000087306 */ /* 0x004e220000209000 */
[----:B------:R-:W-:Y:S01]  /*0090*/  IMAD.IADD R2, R3, 0x1, R0 ;  /* 0x0000000103027824 */ /* 0x000fe200078e0200 */
[----:B------:R-:W-:Y:S01]  /*00a0*/  ISETP.NE.U32.AND P2, PT, R0, RZ, PT ;  /* 0x000000ff0000720c */ /* 0x000fe20003f45070 */
[----:B------:R-:W-:Y:S01]  /*00b0*/  S2UR UR7, SR_CTAID.Y ;  /* 0x00000000000779c3 */ /* 0x000fe20000002600 */
[----:B------:R-:W1:Y:S01]  /*00c0*/  LDCU UR9, c[0x0][0x38c] ;  /* 0x00007180ff0977ac */ /* 0x000e620008000800 */
[----:B------:R-:W-:Y:S01]  /*00d0*/  BSSY.RECONVERGENT B0, `(.L_x_0) ;  /* 0x000003c000007945 */ /* 0x000fe20003800200 */
[C---:B------:R-:W-:Y:S02]  /*00e0*/  ISETP.GE.U32.AND P0, PT, R2.reuse, UR4, PT ;  /* 0x0000000402007c0c */ /* 0x040fe4000bf06070 */
[----:B------:R-:W-:Y:S01]  /*00f0*/  VIMNMX.U32 R7, PT, PT, R2, UR4, !PT ;  /* 0x0000000402077c48 */ /* 0x000fe2000ffe0000 */
[----:B------:R-:W2:Y:S01]  /*0100*/  LDCU UR10, c[0x0][0x390] ;  /* 0x00007200ff0a77ac */ /* 0x000ea20008000800 */
[----:B------:R-:W-:Y:S01]  /*0110*/  SEL R6, RZ, 0x1, P0 ;  /* 0x00000001ff067807 */ /* 0x000fe20000000000 */
[----:B------:R-:W1:Y:S03]  /*0120*/  S2UR UR5, SR_CTAID.Z ;  /* 0x00000000000579c3 */ /* 0x000e660000002700 */
[----:B------:R-:W-:Y:S01]  /*0130*/  IADD3 R7, PT, PT, R7, -R2, -R6 ;  /* 0x8000000207077210 */ /* 0x000fe20007ffe806 */
[----:B0-----:R-:W0:Y:S04]  /*0140*/  MUFU.RCP R8, R8 ;  /* 0x0000000800087308 */ /* 0x001e280000001000 */
[----:B------:R-:W2:Y:S01]  /*0150*/  S2UR UR6, SR_CTAID.X ;  /* 0x00000000000679c3 */ /* 0x000ea20000002500 */
[----:B0-----:R-:W-:Y:S01]  /*0160*/  IADD3 R4, PT, PT, R8, 0xffffffe, RZ ;  /* 0x0ffffffe08047810 */ /* 0x001fe20007ffe0ff */
[----:B-1----:R-:W-:-:S03]  /*0170*/  UIMAD UR5, UR5, UR9, UR7 ;  /* 0x00000009050572a4 */ /* 0x002fc6000f8e0207 */
[----:B------:R0:W1:Y:S01]  /*0180*/  F2I.FTZ.U32.TRUNC.NTZ R5, R4 ;  /* 0x0000000400057305 */ /* 0x000062000021f000 */
[----:B--2---:R-:W-:Y:S01]  /*0190*/  UIMAD UR6, UR5, UR10, UR6 ;  /* 0x0000000a050672a4 */ /* 0x004fe2000f8e0206 */
[----:B0-----:R-:W-:Y:S01]  /*01a0*/  HFMA2 R4, -RZ, RZ, 0, 0 ;  /* 0x00000000ff047431 */ /* 0x001fe200000001ff */
[----:B------:R-:W0:Y:S01]  /*01b0*/  LDCU.64 UR10, c[0x0][0x358] ;  /* 0x00006b00ff0a77ac */ /* 0x000e220008000a00 */
[----:B------:R-:W-:Y:S01]  /*01c0*/  UIMAD UR5, UR4, UR7, URZ ;  /* 0x00000007040572a4 */ /* 0x000fe2000f8e02ff */
[----:B-1----:R-:W-:Y:S01]  /*01d0*/  IADD3 R9, PT, PT, RZ, -R5, RZ ;  /* 0x80000005ff097210 */ /* 0x002fe20007ffe0ff */
[----:B------:R-:W-:-:S04]  /*01e0*/  UIMAD UR6, UR6, UR8, URZ ;  /* 0x00000008060672a4 */ /* 0x000fc8000f8e02ff */
[----:B------:R-:W-:-:S04]  /*01f0*/  IMAD R9, R9, R0, RZ ;  /* 0x0000000009097224 */ /* 0x000fc800078e02ff */
[----:B------:R-:W-:-:S06]  /*0200*/  IMAD.HI.U32 R8, R5, R9, R4 ;  /* 0x0000000905087227 */ /* 0x000fcc00078e0004 */
[----:B------:R-:W-:-:S04]  /*0210*/  IMAD.HI.U32 R5, R8, R7, RZ ;  /* 0x0000000708057227 */ /* 0x000fc800078e00ff */
[----:B------:R-:W-:-:S04]  /*0220*/  IMAD.MOV R2, RZ, RZ, -R5 ;  /* 0x000000ffff027224 */ /* 0x000fc800078e0a05 */
[----:B------:R-:W-:-:S05]  /*0230*/  IMAD R7, R0, R2, R7 ;  /* 0x0000000200077224 */ /* 0x000fca00078e0207 */
[----:B------:R-:W-:-:S13]  /*0240*/  ISETP.GE.U32.AND P0, PT, R7, R0, PT ;  /* 0x000000000700720c */ /* 0x000fda0003f06070 */
[-C--:B------:R-:W-:Y:S02]  /*0250*/  @P0 IADD3 R7, PT, PT, R7, -R0.reuse, RZ ;  /* 0x8000000007070210 */ /* 0x080fe40007ffe0ff */
[----:B------:R-:W-:Y:S02]  /*0260*/  @P0 IADD3 R5, PT, PT, R5, 0x1, RZ ;  /* 0x0000000105050810 */ /* 0x000fe40007ffe0ff */
[----:B------:R-:W-:-:S13]  /*0270*/  ISETP.GE.U32.AND P1, PT, R7, R0, PT ;  /* 0x000000000700720c */ /* 0x000fda0003f26070 */
[----:B------:R-:W-:Y:S01]  /*0280*/  @P1 VIADD R5, R5, 0x1 ;  /* 0x0000000105051836 */ /* 0x000fe20000000000 */
[----:B------:R-:W-:-:S04]  /*0290*/  @!P2 LOP3.LUT R5, RZ, R0, RZ, 0x33, !PT ;  /* 0x00000000ff05a212 */ /* 0x000fc800078e33ff */
[----:B------:R-:W-:-:S04]  /*02a0*/  IADD3 R2, PT, PT, R6, R5, RZ ;  /* 0x0000000506027210 */ /* 0x000fc80007ffe0ff */
[C---:B------:R-:W-:Y:S02]  /*02b0*/  LOP3.LUT R4, R2.reuse, 0x3, RZ, 0xc0, !PT ;  /* 0x0000000302047812 */ /* 0x040fe400078ec0ff */
[----:B------:R-:W-:Y:S02]  /*02c0*/  ISETP.GE.U32.AND P0, PT, R2, 0x3, PT ;  /* 0x000000030200780c */ /* 0x000fe40003f06070 */
[----:B------:R-:W-:-:S13]  /*02d0*/  ISETP.NE.AND P1, PT, R4, 0x3, PT ;  /* 0x000000030400780c */ /* 0x000fda0003f25270 */
[----:B0-----:R-:W-:Y:S05]  /*02e0*/  @!P1 BRA `(.L_x_1) ;  /* 0x0000000000689947 */ /* 0x001fea0003800000 */
[----:B------:R-:W0:Y:S01]  /*02f0*/  LDC.64 R4, c[0x0][0x380] ;  /* 0x0000e000ff047b82 */ /* 0x000e220000000a00 */
[----:B------:R-:W-:Y:S01]  /*0300*/  IADD3 R2, PT, PT, R2, 0x1, RZ ;  /* 0x0000000102027810 */ /* 0x000fe20007ffe0ff */
[C---:B------:R-:W-:Y:S01]  /*0310*/  VIADD R9, R3.reuse, UR5 ;  /* 0x0000000503097c36 */ /* 0x040fe20008000000 */
[----:B------:R-:W-:Y:S02]  /*0320*/  LEA R11, R3, UR6, 0x1 ;  /* 0x00000006030b7c11 */ /* 0x000fe4000f8e08ff */
[----:B------:R-:W-:-:S05]  /*0330*/  LOP3.LUT R2, R2, 0x3, RZ, 0xc0, !PT ;  /* 0x0000000302027812 */ /* 0x000fca00078ec0ff */
[C---:B------:R-:W-:Y:S01]  /*0340*/  IMAD R3, R2.reuse, R0, R3 ;  /* 0x0000000002037224 */ /* 0x040fe200078e0203 */
[----:B------:R-:W-:Y:S02]  /*0350*/  IADD3 R2, PT, PT, -R2, RZ, RZ ;  /* 0x000000ff02027210 */ /* 0x000fe40007ffe1ff */
[----:B0-----:R-:W-:-:S04]  /*0360*/  IADD3 R4, P1, PT, R4, 0x4, RZ ;  /* 0x0000000404047810 */ /* 0x001fc80007f3e0ff */
[----:B------:R-:W-:-:S09]  /*0370*/  IADD3.X R5, PT, PT, RZ, R5, RZ, P1, !PT ;  /* 0x00000005ff057210 */ /* 0x000fd20000ffe4ff */
.L_x_2:
[----:B0-----:R-:W-:-:S05]  /*0380*/  IMAD.WIDE R6, R11, 0x4, R4 ;  /* 0x000000040b067825 */ /* 0x001fca00078e0204 */
[----:B------:R-:W2:Y:S04]  /*0390*/  LDG.E R15, desc[UR10][R6.64] ;  /* 0x0000000a060f7981 */ /* 0x000ea8000c1e1900 */
[----:B------:R-:W3:Y:S01]  /*03a0*/  LDG.E R13, desc[UR10][R6.64+-0x4] ;  /* 0xfffffc0a060d7981 */ /* 0x000ee2000c1e1900 */
[----:B------:R-:W-:Y:S01]  /*03b0*/  IMAD.SHL.U32 R8, R9, 0x4, RZ ;  /* 0x0000000409087824 */ /* 0x000fe200078e00ff */
[----:B------:R-:W-:Y:S01]  /*03c0*/  IADD3 R2, PT, PT, R2, 0x1, RZ ;  /* 0x0000000102027810 */ /* 0x000fe20007ffe0ff */
[C---:B------:R-:W-:Y:S01]  /*03d0*/  IMAD R11, R0.reuse, 0x2, R11 ;  /* 0x00000002000b7824 */ /* 0x040fe200078e020b */
[----:B------:R-:W-:Y:S01]  /*03e0*/  IADD3 R9, PT, PT, R0, R9, RZ ;  /* 0x0000000900097210 */ /* 0x000fe20007ffe0ff */
[----:B------:R-:W2:Y:S01]  /*03f0*/  LDC R12, c[0x3][R8+0x4100] ;  /* 0x00d04000080c7b82 */ /* 0x000ea20000000800 */
[----:B------:R-:W-:-:S07]  /*0400*/  ISETP.NE.AND P1, PT, R2, RZ, PT ;  /* 0x000000ff0200720c */ /* 0x000fce0003f25270 */
[----:B------:R-:W0:Y:S01]  /*0410*/  LDC R10, c[0x3][R8+0x100] ;  /* 0x00c04000080a7b82 */ /* 0x000e220000000800 */
[-C--:B--2---:R-:W-:Y:S01]  /*0420*/  FMUL R17, R12, R15.reuse ;  /* 0x0000000f0c117220 */ /* 0x084fe20000400000 */
[----:B0-----:R-:W-:-:S03]  /*0430*/  FMUL R15, R10, R15 ;  /* 0x0000000f0a0f7220 */ /* 0x001fc60000400000 */
[-C--:B---3--:R-:W-:Y:S01]  /*0440*/  FFMA R17, R10, R13.reuse, -R17 ;  /* 0x0000000d0a117223 */ /* 0x088fe20000000811 */
[----:B------:R-:W-:-:S04]  /*0450*/  FFMA R15, R12, R13, R15 ;  /* 0x0000000d0c0f7223 */ /* 0x000fc8000000000f */
[----:B------:R0:W-:Y:S04]  /*0460*/  STG.E desc[UR10][R6.64+-0x4], R17 ;  /* 0xfffffc1106007986 */ /* 0x0001e8000c10190a */
[----:B------:R0:W-:Y:S01]  /*0470*/  STG.E desc[UR10][R6.64], R15 ;  /* 0x0000000f06007986 */ /* 0x0001e2000c10190a */
[----:B------:R-:W-:Y:S05]  /*0480*/  @P1 BRA `(.L_x_2) ;  /* 0xfffffffc00bc1947 */ /* 0x000fea000383ffff */
.L_x_1:
[----:B------:R-:W-:Y:S05]  /*0490*/  BSYNC.RECONVERGENT B0 ;  /* 0x0000000000007941 */ /* 0x000fea0003800200 */
.L_x_0:
[----:B------:R-:W-:Y:S05]  /*04a0*/  @!P0 EXIT ;  /* 0x000000000000894d */ /* 0x000fea0003800000 */
[----:B------:R-:W1:Y:S01]  /*04b0*/  LDC.64 R4, c[0x0][0x380] ;  /* 0x0000e000ff047b82 */ /* 0x000e620000000a00 */
[C---:B0-----:R-:W-:Y:S01]  /*04c0*/  LEA R15, R3.reuse, UR6, 0x1 ;  /* 0x00000006030f7c11 */ /* 0x041fe2000f8e08ff */
[C---:B------:R-:W-:Y:S01]  /*04d0*/  VIADD R2, R3.reuse, UR5 ;  /* 0x0000000503027c36 */ /* 0x040fe20008000000 */
[----:B------:R-:W-:Y:S02]  /*04e0*/  IADD3 R13, PT, PT, R3, R0, RZ ;  /* 0x00000000030d7210 */ /* 0x000fe40007ffe0ff */
[C---:B------:R-:W-:Y:S01]  /*04f0*/  SHF.L.U32 R10, R0.reuse, 0x2, RZ ;  /* 0x00000002000a7819 */ /* 0x040fe200000006ff */
[----:B------:R-:W-:Y:S01]  /*0500*/  IMAD R11, R0, 0x6, R15 ;  /* 0x00000006000b7824 */ /* 0x000fe200078e020f */
[----:B------:R-:W-:Y:S02]  /*0510*/  LEA R13, R13, UR6, 0x1 ;  /* 0x000000060d0d7c11 */ /* 0x000fe4000f8e08ff */
[----:B------:R-:W-:-:S07]  /*0520*/  IADD3 R17, PT, PT, R15, R10, RZ ;  /* 0x0000000a0f117210 */ /* 0x000fce0007ffe0ff */
.L_x_3:
[----:B-1-3--:R-:W-:-:S05]  /*0530*/  IMAD.WIDE R6, R15, 0x4, R4 ;  /* 0x000000040f067825 */ /* 0x00afca00078e0204 */
[----:B------:R-:W2:Y:S04]  /*0540*/  LDG.E R16, desc[UR10][R6.64+0x4] ;  /* 0x0000040a06107981 */ /* 0x000ea8000c1e1900 */
[----:B------:R-:W3:Y:S01]  /*0550*/  LDG.E R14, desc[UR10][R6.64] ;  /* 0x0000000a060e7981 */ /* 0x000ee2000c1e1900 */
[----:B------:R-:W-:-:S04]  /*0560*/  SHF.L.U32 R12, R2, 0x2, RZ ;  /* 0x00000002020c7819 */ /* 0x000fc800000006ff */
[----:B------:R-:W2:Y:S08]  /*0570*/  LDC R9, c[0x3][R12+0x4100] ;  /* 0x00d040000c097b82 */ /* 0x000eb00000000800 */
[----:B------:R-:W0:Y:S01]  /*0580*/  LDC R8, c[0x3][R12+0x100] ;  /* 0x00c040000c087b82 */ /* 0x000e220000000800 */
[----:B------:R-:W-:Y:S01]  /*0590*/  UMOV UR5, 0x100 ;  /* 0x0000010000057882 */ /* 0x000fe20000000000 */
[-C--:B--2---:R-:W-:Y:S01]  /*05a0*/  FMUL R19, R9, R16.reuse ;  /* 0x0000001009137220 */ /* 0x084fe20000400000 */
[----:B0-----:R-:W-:-:S03]  /*05b0*/  FMUL R16, R8, R16 ;  /* 0x0000001008107220 */ /* 0x001fc60000400000 */
[-C--:B---3--:R-:W-:Y:S01]  /*05c0*/  FFMA R21, R8, R14.reuse, -R19 ;  /* 0x0000000e08157223 */ /* 0x088fe20000000813 */
[----:B------:R-:W-:Y:S01]  /*05d0*/  FFMA R23, R9, R14, R16 ;  /* 0x0000000e09177223 */ /* 0x000fe20000000010 */
[----:B------:R-:W-:-:S03]  /*05e0*/  IMAD.WIDE R8, R13, 0x4, R4 ;  /* 0x000000040d087825 */ /* 0x000fc600078e0204 */
[----:B------:R-:W-:Y:S04]  /*05f0*/  STG.E desc[UR10][R6.64], R21 ;  /* 0x0000001506007986 */ /* 0x000fe8000c10190a */
[----:B------:R0:W-:Y:S04]  /*0600*/  STG.E desc[UR10][R6.64+0x4], R23 ;  /* 0x0000041706007986 */ /* 0x0001e8000c10190a */
[----:B------:R-:W2:Y:S04]  /*0610*/  LDG.E R27, desc[UR10][R8.64+0x4] ;  /* 0x0000040a081b7981 */ /* 0x000ea8000c1e1900 */
[----:B------:R-:W3:Y:S01]  /*0620*/  LDG.E R25, desc[UR10][R8.64] ;  /* 0x0000000a08197981 */ /* 0x000ee2000c1e1900 */
[----:B------:R-:W-:Y:S01]  /*0630*/  LEA R19, R2, UR5, 0x2 ;  /* 0x0000000502137c11 */ /* 0x000fe2000f8e10ff */
[----:B0-----:R-:W-:-:S04]  /*0640*/  IMAD.WIDE R6, R17, 0x4, R4 ;  /* 0x0000000411067825 */ /* 0x001fc800078e0204 */
[----:B------:R-:W-:-:S04]  /*0650*/  IMAD.IADD R20, R10, 0x1, R19 ;  /* 0x000000010a147824 */ /* 0x000fc800078e0213 */
[----:B------:R-:W2:Y:S08]  /*0660*/  LDC R16, c[0x3][R20+0x4000] ;  /* 0x00d0000014107b82 */ /* 0x000eb00000000800 */
[----:B------:R-:W0:Y:S01]  /*0670*/  LDC R14, c[0x3][R20] ;  /* 0x00c00000140e7b82 */ /* 0x000e220000000800 */
[----:B------:R-:W-:-:S07]  /*0680*/  IADD3 R29, PT, PT, R10, R20, RZ ;  /* 0x000000140a1d7210 */ /* 0x000fce0007ffe0ff */
[----:B------:R-:W1:Y:S01]  /*0690*/  LDC R12, c[0x3][R29] ;  /* 0x00c000001d0c7b82 */ /* 0x000e620000000800 */
[-C--:B--2---:R-:W-:Y:S01]  /*06a0*/  FMUL R19, R16, R27.reuse ;  /* 0x0000001b10137220 */ /* 0x084fe20000400000 */
[----:B0-----:R-:W-:-:S03]  /*06b0*/  FMUL R27, R14, R27 ;  /* 0x0000001b0e1b7220 */ /* 0x001fc60000400000 */
[-C--:B---3--:R-:W-:Y:S01]  /*06c0*/  FFMA R19, R14, R25.reuse, -R19 ;  /* 0x000000190e137223 */ /* 0x088fe20000000813 */
[----:B------:R-:W-:-:S04]  /*06d0*/  FFMA R27, R16, R25, R27 ;  /* 0x00000019101b7223 */ /* 0x000fc8000000001b */
[----:B------:R0:W-:Y:S04]  /*06e0*/  STG.E desc[UR10][R8.64], R19 ;  /* 0x0000001308007986 */ /* 0x0001e8000c10190a */
[----:B------:R2:W-:Y:S04]  /*06f0*/  STG.E desc[UR10][R8.64+0x4], R27 ;  /* 0x0000041b08007986 */ /* 0x0005e8000c10190a */
[----:B------:R-:W3:Y:S04]  /*0700*/  LDG.E R23, desc[UR10][R6.64+0x4] ;  /* 0x0000040a06177981 */ /* 0x000ee8000c1e1900 */
[----:B------:R-:W4:Y:S01]  /*0710*/  LDG.E R21, desc[UR10][R6.64] ;  /* 0x0000000a06157981 */ /* 0x000f22000c1e1900 */
[----:B------:R-:W3:Y:S01]  /*0720*/  LDC R14, c[0x3][R29+0x4000] ;  /* 0x00d000001d0e7b82 */ /* 0x000ee20000000800 */
[----:B0-----:R-:W-:Y:S01]  /*0730*/  IMAD.WIDE R18, R11, 0x4, R4 ;  /* 0x000000040b127825 */ /* 0x001fe200078e0204 */
[----:B------:R-:W-:-:S06]  /*0740*/  IADD3 R16, PT, PT, R10, R29, RZ ;  /* 0x0000001d0a107210 */ /* 0x000fcc0007ffe0ff */
[----:B--2---:R-:W0:Y:S08]  /*0750*/  LDC R9, c[0x3][R16+0x4000] ;  /* 0x00d0000010097b82 */ /* 0x004e300000000800 */
[----:B------:R-:W2:Y:S01]  /*0760*/  LDC R8, c[0x3][R16] ;  /* 0x00c0000010087b82 */ /* 0x000ea20000000800 */
[-C--:B---3--:R-:W-:Y:S01]  /*0770*/  FMUL R25, R14, R23.reuse ;  /* 0x000000170e197220 */ /* 0x088fe20000400000 */
[----:B-1----:R-:W-:-:S03]  /*0780*/  FMUL R23, R12, R23 ;  /* 0x000000170c177220 */ /* 0x002fc60000400000 */
[-C--:B----4-:R-:W-:Y:S01]  /*0790*/  FFMA R25, R12, R21.reuse, -R25 ;  /* 0x000000150c197223 */ /* 0x090fe20000000819 */
[----:B------:R-:W-:-:S04]  /*07a0*/  FFMA R23, R14, R21, R23 ;  /* 0x000000150e177223 */ /* 0x000fc80000000017 */
[----:B------:R3:W-:Y:S04]  /*07b0*/  STG.E desc[UR10][R6.64], R25 ;  /* 0x0000001906007986 */ /* 0x0007e8000c10190a */
[----:B------:R3:W-:Y:S04]  /*07c0*/  STG.E desc[UR10][R6.64+0x4], R23 ;  /* 0x0000041706007986 */ /* 0x0007e8000c10190a */
[----:B------:R-:W0:Y:S04]  /*07d0*/  LDG.E R14, desc[UR10][R18.64+0x4] ;  /* 0x0000040a120e7981 */ /* 0x000e28000c1e1900 */
[----:B------:R-:W4:Y:S01]  /*07e0*/  LDG.E R12, desc[UR10][R18.64] ;  /* 0x0000000a120c7981 */ /* 0x000f22000c1e1900 */
[----:B------:R-:W-:Y:S01]  /*07f0*/  IMAD.IADD R3, R10, 0x1, R3 ;  /* 0x000000010a037824 */ /* 0x000fe200078e0203 */
[C---:B------:R-:W-:Y:S01]  /*0800*/  LEA R11, R0.reuse, R11, 0x3 ;  /* 0x0000000b000b7211 */ /* 0x040fe200078e18ff */
[C---:B------:R-:W-:Y:S01]  /*0810*/  IMAD R13, R0.reuse, 0x8, R13 ;  /* 0x00000008000d7824 */ /* 0x040fe200078e020d */
[----:B------:R-:W-:-:S02]  /*0820*/  LEA R17, R0, R17, 0x3 ;  /* 0x0000001100117211 */ /* 0x000fc400078e18ff */
[----:B------:R-:W-:Y:S02]  /*0830*/  ISETP.GE.AND P0, PT, R3, UR4, PT ;  /* 0x0000000403007c0c */ /* 0x000fe4000bf06270 */
[----:B------:R-:W-:Y:S02]  /*0840*/  LEA R15, R0, R15, 0x3 ;  /* 0x0000000f000f7211 */ /* 0x000fe400078e18ff */
[----:B------:R-:W-:Y:S01]  /*0850*/  IADD3 R2, PT, PT, R10, R2, RZ ;  /* 0x000000020a027210 */ /* 0x000fe20007ffe0ff */
[-C--:B0-----:R-:W-:Y:S01]  /*0860*/  FMUL R21, R9, R14.reuse ;  /* 0x0000000e09157220 */ /* 0x081fe20000400000 */
[----:B--2---:R-:W-:-:S03]  /*0870*/  FMUL R14, R8, R14 ;  /* 0x0000000e080e7220 */ /* 0x004fc60000400000 */
[-C--:B----4-:R-:W-:Y:S01]  /*0880*/  FFMA R21, R8, R12.reuse, -R21 ;  /* 0x0000000c08157223 */ /* 0x090fe20000000815 */
[----:B------:R-:W-:-:S04]  /*0890*/  FFMA R9, R9, R12, R14 ;  /* 0x0000000c09097223 */ /* 0x000fc8000000000e */
[----:B------:R3:W-:Y:S04]  /*08a0*/  STG.E desc[UR10][R18.64], R21 ;  /* 0x0000001512007986 */ /* 0x0007e8000c10190a */
[----:B------:R3:W-:Y:S01]  /*08b0*/  STG.E desc[UR10][R18.64+0x4], R9 ;  /* 0x0000040912007986 */ /* 0x0007e2000c10190a */
[----:B------:R-:W-:Y:S05]  /*08c0*/  @!P0 BRA `(.L_x_3) ;  /* 0xfffffffc00188947 */ /* 0x000fea000383ffff */
[----:B------:R-:W-:Y:S05]  /*08d0*/  EXIT ;  /* 0x000000000000794d */ /* 0x000fea0003800000 */
.L_x_4:
[----:B------:R-:W-:-:S00]  /*08e0*/  BRA `(.L_x_4) ;  /* 0xfffffffc00fc7947 */ /* 0x000fc0000383ffff */
[----:B------:R-:W-:-:S00]  /*08f0*/  NOP ;  /* 0x0000000000007918 */ /* 0x000fc00000000000 */
        /* <DEDUP_REMOVED lines=8> */
.L_x_5:


//--------------------- .nv.shared.reserved.0     --------------------------
	.section	.nv.shared.reserved.0,"aw",@nobits
	.weak		__nv_reservedSMEM_offset_0_alias
	.size		__nv_reservedSMEM_offset_0_alias, 0, 64
	.other		__nv_reservedSMEM_offset_0_alias,@"STO_CUDA_RESERVED_SHARED STV_DEFAULT"
__nv_reservedSMEM_offset_0_alias:
	.zero		0
	.zero		64


//--------------------- .nv.constant0._Z4RoPEPfiiii --------------------------
	.section	.nv.constant0._Z4RoPEPfiiii,"a",@progbits
	.sectionflags	@""
	.align	4
.nv.constant0._Z4RoPEPfiiii:
	.zero		920


//--------------------- SYMBOLS --------------------------

	.type		.nv.reservedSmem.offset0,@object
	.size		.nv.reservedSmem.offset0,0x4
